	.headerflags	@"EF_CUDA_TEXMODE_UNIFIED EF_CUDA_64BIT_ADDRESS EF_CUDA_ACCELERATORS EF_CUDA_SM90 EF_CUDA_VIRTUAL_SM(EF_CUDA_SM90)"
	.elftype	@"ET_EXEC"


//--------------------- .nv.info                  --------------------------
	.section	.nv.info,"",@"SHT_CUDA_INFO"
	.align	4


	//----- nvinfo : EIATTR_REGCOUNT
	.align		4
        /*0000*/ 	.byte	0x04, 0x2f
        /*0002*/ 	.short	(.L_1 - .L_0)
	.align		4
.L_0:
        /*0004*/ 	.word	index@(triton_poi_fused_mul_sub_1)
        /*0008*/ 	.word	0x00000010


	//----- nvinfo : EIATTR_MIN_STACK_SIZE
	.align		4
.L_1:
        /*000c*/ 	.byte	0x04, 0x12
        /*000e*/ 	.short	(.L_3 - .L_2)
	.align		4
.L_2:
        /*0010*/ 	.word	index@(triton_poi_fused_mul_sub_1)
        /*0014*/ 	.word	0x00000000


	//----- nvinfo : EIATTR_FRAME_SIZE
	.align		4
.L_3:
        /*0018*/ 	.byte	0x04, 0x11
        /*001a*/ 	.short	(.L_5 - .L_4)
	.align		4
.L_4:
        /*001c*/ 	.word	index@(triton_poi_fused_mul_sub_1)
        /*0020*/ 	.word	0x00000000


	//----- nvinfo : EIATTR_MIN_STACK_SIZE
	.align		4
.L_5:
        /*0024*/ 	.byte	0x04, 0x12
        /*0026*/ 	.short	(.L_7 - .L_6)
	.align		4
.L_6:
        /*0028*/ 	.word	index@(triton_poi_fused_mul_sub_1)
        /*002c*/ 	.word	0x00000000
.L_7:


//--------------------- .nv.info.triton_poi_fused_mul_sub_1 --------------------------
	.section	.nv.info.triton_poi_fused_mul_sub_1,"",@"SHT_CUDA_INFO"
	.sectionflags	@""
	.align	4


	//----- nvinfo : EIATTR_CUDA_API_VERSION
	.align		4
        /*0000*/ 	.byte	0x04, 0x37
        /*0002*/ 	.short	(.L_9 - .L_8)
.L_8:
        /*0004*/ 	.word	0x0000007c


	//----- nvinfo : EIATTR_KPARAM_INFO
	.align		4
.L_9:
        /*0008*/ 	.byte	0x04, 0x17
        /*000a*/ 	.short	(.L_11 - .L_10)
.L_10:
        /*000c*/ 	.word	0x00000000
        /*0010*/ 	.short	0x0002
        /*0012*/ 	.short	0x0010
        /*0014*/ 	.byte	0x00, 0xf0, 0x11, 0x00


	//----- nvinfo : EIATTR_KPARAM_INFO
	.align		4
.L_11:
        /*0018*/ 	.byte	0x04, 0x17
        /*001a*/ 	.short	(.L_13 - .L_12)
.L_12:
        /*001c*/ 	.word	0x00000000
        /*0020*/ 	.short	0x0001
        /*0022*/ 	.short	0x0008
        /*0024*/ 	.byte	0x00, 0xf4, 0x21, 0x00


	//----- nvinfo : EIATTR_KPARAM_INFO
	.align		4
.L_13:
        /*0028*/ 	.byte	0x04, 0x17
        /*002a*/ 	.short	(.L_15 - .L_14)
.L_14:
        /*002c*/ 	.word	0x00000000
        /*0030*/ 	.short	0x0000
        /*0032*/ 	.short	0x0000
        /*0034*/ 	.byte	0x00, 0xf4, 0x21, 0x00


	//----- nvinfo : EIATTR_SPARSE_MMA_MASK
	.align		4
.L_15:
        /*0038*/ 	.byte	0x03, 0x50
        /*003a*/ 	.short	0x0000


	//----- nvinfo : EIATTR_MAXREG_COUNT
	.align		4
        /*003c*/ 	.byte	0x03, 0x1b
        /*003e*/ 	.short	0x00ff


	//----- nvinfo : EIATTR_EXIT_INSTR_OFFSETS
	.align		4
        /*0040*/ 	.byte	0x04, 0x1c
        /*0042*/ 	.short	(.L_17 - .L_16)


	//   ....[0]....
.L_16:
        /*0044*/ 	.word	0x000003a0


	//   ....[1]....
        /*0048*/ 	.word	0x000003c0


	//----- nvinfo : EIATTR_REQNTID
	.align		4
.L_17:
        /*004c*/ 	.byte	0x04, 0x10
        /*004e*/ 	.short	(.L_19 - .L_18)
.L_18:
        /*0050*/ 	.word	0x00000080
        /*0054*/ 	.word	0x00000001
        /*0058*/ 	.word	0x00000001


	//----- nvinfo : EIATTR_CBANK_PARAM_SIZE
	.align		4
.L_19:
        /*005c*/ 	.byte	0x03, 0x19
        /*005e*/ 	.short	0x0014


	//----- nvinfo : EIATTR_PARAM_CBANK
	.align		4
        /*0060*/ 	.byte	0x04, 0x0a
        /*0062*/ 	.short	(.L_21 - .L_20)
	.align		4
.L_20:
        /*0064*/ 	.word	index@(.nv.constant0.triton_poi_fused_mul_sub_1)
        /*0068*/ 	.short	0x0210
        /*006a*/ 	.short	0x0014


	//----- nvinfo : EIATTR_SW_WAR
	.align		4
.L_21:
        /*006c*/ 	.byte	0x04, 0x36
        /*006e*/ 	.short	(.L_23 - .L_22)
.L_22:
        /*0070*/ 	.word	0x00000008
.L_23:


//--------------------- .nv.callgraph             --------------------------
	.section	.nv.callgraph,"",@"SHT_CUDA_CALLGRAPH"
	.align	4
	.sectionentsize	8
	.align		4
        /*0000*/ 	.word	0x00000000
	.align		4
        /*0004*/ 	.word	0xffffffff
	.align		4
        /*0008*/ 	.word	0x00000000
	.align		4
        /*000c*/ 	.word	0xfffffffe
	.align		4
        /*0010*/ 	.word	0x00000000
	.align		4
        /*0014*/ 	.word	0xfffffffd
	.align		4
        /*0018*/ 	.word	0x00000000
	.align		4
        /*001c*/ 	.word	0xfffffffc


//--------------------- .text.triton_poi_fused_mul_sub_1 --------------------------
	.section	.text.triton_poi_fused_mul_sub_1,"ax",@progbits
	.align	128
        .global         triton_poi_fused_mul_sub_1
        .type           triton_poi_fused_mul_sub_1,@function
        .size           triton_poi_fused_mul_sub_1,(.L_x_1 - triton_poi_fused_mul_sub_1)
        .other          triton_poi_fused_mul_sub_1,@"STO_CUDA_ENTRY STV_DEFAULT"
triton_poi_fused_mul_sub_1:
.text.triton_poi_fused_mul_sub_1:
[----:B------:R-:W0:Y:S02]  /*0000*/  LDC R1, c[0x0][0x28] ;  /* 0x00000a00ff017b82 */ /* 0x000e240000000800 */
[----:B------:R-:W1:Y:S01]  /*0010*/  S2R R0, SR_TID.X ;  /* 0x0000000000007919 */ /* 0x000e620000002100 */
[----:B------:R-:W-:Y:S01]  /*0020*/  CS2R R12, SRZ ;  /* 0x00000000000c7805 */ /* 0x000fe2000001ff00 */
[----:B------:R-:W-:Y:S01]  /*0030*/  ULDC.64 UR4, c[0x0][0x208] ;  /* 0x0000820000047ab9 */ /* 0x000fe20000000a00 */
[----:B------:R-:W2:Y:S01]  /*0040*/  S2R R3, SR_CTAID.X ;  /* 0x0000000000037919 */ /* 0x000ea20000002500 */
[----:B-1----:R-:W-:-:S04]  /*0050*/  LOP3.LUT R0, R0, 0x7f, RZ, 0xc0, !PT ;  /* 0x0000007f00007812 */ /* 0x002fc800078ec0ff */
[----:B--2---:R-:W-:Y:S02]  /*0060*/  LEA R0, R3, R0, 0x7 ;  /* 0x0000000003007211 */ /* 0x004fe400078e38ff */
[----:B------:R-:W1:Y:S02]  /*0070*/  LDC.64 R2, c[0x0][0x210] ;  /* 0x00008400ff027b82 */ /* 0x000e640000000a00 */
[----:B------:R-:W-:Y:S02]  /*0080*/  SHF.R.S32.HI R5, RZ, 0x1f, R0 ;  /* 0x0000001fff057819 */ /* 0x000fe40000011400 */
[----:B------:R-:W-:Y:S02]  /*0090*/  ISETP.GE.AND P4, PT, R0, 0x80, PT ;  /* 0x000000800000780c */ /* 0x000fe40003f86270 */
[CC--:B------:R-:W-:Y:S02]  /*00a0*/  LEA.HI R10, R5.reuse, R0.reuse, RZ, 0x4 ;  /* 0x00000000050a7211 */ /* 0x0c0fe400078f20ff */
[----:B------:R-:W-:-:S02]  /*00b0*/  LEA.HI R4, R5, R0, RZ, 0x5 ;  /* 0x0000000005047211 */ /* 0x000fc400078f28ff */
[----:B------:R-:W-:Y:S02]  /*00c0*/  LOP3.LUT R5, R10, 0xfffffff0, RZ, 0xc0, !PT ;  /* 0xfffffff00a057812 */ /* 0x000fe400078ec0ff */
[----:B------:R-:W-:Y:S02]  /*00d0*/  SHF.R.S32.HI R8, RZ, 0x5, R4 ;  /* 0x00000005ff087819 */ /* 0x000fe40000011404 */
[----:B------:R-:W-:-:S05]  /*00e0*/  IADD3 R5, R0, -R5, RZ ;  /* 0x8000000500057210 */ /* 0x000fca0007ffe0ff */
[----:B------:R-:W-:-:S05]  /*00f0*/  IMAD R11, R8, 0x30, R5 ;  /* 0x00000030080b7824 */ /* 0x000fca00078e0205 */
[----:B------:R-:W-:-:S05]  /*0100*/  IADD3 R7, R11, 0x20, RZ ;  /* 0x000000200b077810 */ /* 0x000fca0007ffe0ff */
[----:B-1----:R-:W-:-:S05]  /*0110*/  IMAD.WIDE R6, R7, 0x4, R2 ;  /* 0x0000000407067825 */ /* 0x002fca00078e0202 */
[----:B------:R1:W2:Y:S01]  /*0120*/  @!P4 LDG.E.EL R12, desc[UR4][R6.64] ;  /* 0x00000004060cc981 */ /* 0x0002a2000c2e1900 */
[----:B------:R-:W-:-:S04]  /*0130*/  LOP3.LUT R5, R4, 0xffffffe0, RZ, 0xc0, !PT ;  /* 0xffffffe004057812 */ /* 0x000fc800078ec0ff */
[----:B------:R-:W-:Y:S01]  /*0140*/  IADD3 R9, R0, -R5, RZ ;  /* 0x8000000500097210 */ /* 0x000fe20007ffe0ff */
[----:B------:R-:W-:Y:S01]  /*0150*/  IMAD.WIDE R4, R11, 0x4, R2 ;  /* 0x000000040b047825 */ /* 0x000fe200078e0202 */
[----:B------:R-:W-:-:S03]  /*0160*/  IADD3 R11, R11, 0x10, RZ ;  /* 0x000000100b0b7810 */ /* 0x000fc60007ffe0ff */
[----:B------:R-:W-:Y:S01]  /*0170*/  IMAD R9, R8, 0x30, R9 ;  /* 0x0000003008097824 */ /* 0x000fe200078e0209 */
[----:B------:R3:W4:Y:S01]  /*0180*/  @!P4 LDG.E.EL R13, desc[UR4][R4.64] ;  /* 0x00000004040dc981 */ /* 0x000722000c2e1900 */
[----:B-1----:R-:W-:Y:S02]  /*0190*/  MOV R7, RZ ;  /* 0x000000ff00077202 */ /* 0x002fe40000000f00 */
[----:B------:R-:W-:-:S04]  /*01a0*/  IMAD.WIDE R8, R9, 0x4, R2 ;  /* 0x0000000409087825 */ /* 0x000fc800078e0202 */
[----:B------:R-:W-:Y:S01]  /*01b0*/  IMAD.WIDE R2, R11, 0x4, R2 ;  /* 0x000000040b027825 */ /* 0x000fe200078e0202 */
[----:B------:R-:W-:Y:S01]  /*01c0*/  HFMA2.MMA R11, -RZ, RZ, 0, 0 ;  /* 0x00000000ff0b7435 */ /* 0x000fe200000001ff */
[----:B------:R-:W5:Y:S09]  /*01d0*/  @!P4 LDG.E R7, desc[UR4][R8.64] ;  /* 0x000000040807c981 */ /* 0x000f72000c1e1900 */
[----:B------:R1:W4:Y:S01]  /*01e0*/  @!P4 LDG.E.EL R11, desc[UR4][R2.64] ;  /* 0x00000004020bc981 */ /* 0x000322000c2e1900 */
[----:B---3--:R-:W-:-:S04]  /*01f0*/  SHF.R.S32.HI R5, RZ, 0x4, R10 ;  /* 0x00000004ff057819 */ /* 0x008fc8000001140a */
[----:B------:R-:W-:-:S04]  /*0200*/  LEA.HI R10, R10, R5, RZ, 0x1 ;  /* 0x000000050a0a7211 */ /* 0x000fc800078f08ff */
[----:B------:R-:W-:Y:S01]  /*0210*/  LOP3.LUT R10, R10, 0xfffffffe, RZ, 0xc0, !PT ;  /* 0xfffffffe0a0a7812 */ /* 0x000fe200078ec0ff */
[----:B-1----:R-:W1:Y:S03]  /*0220*/  LDC.64 R2, c[0x0][0x218] ;  /* 0x00008600ff027b82 */ /* 0x002e660000000a00 */
[----:B------:R-:W-:-:S04]  /*0230*/  IADD3 R10, R5, -R10, RZ ;  /* 0x8000000a050a7210 */ /* 0x000fc80007ffe0ff */
[C---:B------:R-:W-:Y:S02]  /*0240*/  ISETP.NE.AND P3, PT, R10.reuse, RZ, PT ;  /* 0x000000ff0a00720c */ /* 0x040fe40003f65270 */
[----:B------:R-:W-:Y:S01]  /*0250*/  ISETP.NE.AND P1, PT, R10, 0x1, PT ;  /* 0x000000010a00780c */ /* 0x000fe20003f25270 */
[----:B-1----:R-:W-:-:S04]  /*0260*/  IMAD.WIDE R2, R0, 0x4, R2 ;  /* 0x0000000400027825 */ /* 0x002fc800078e0202 */
[----:B--2---:R-:W-:-:S05]  /*0270*/  FADD R12, R12, 1.0000000116860974231e-07 ;  /* 0x33d6bf950c0c7421 */ /* 0x004fca0000000000 */
[C---:B------:R-:W-:Y:S02]  /*0280*/  FSETP.GT.AND P0, PT, |R12|.reuse, 8.50705917302346158658e+37, PT ;  /* 0x7e8000000c00780b */ /* 0x040fe40003f04200 */
[----:B------:R-:W-:-:S11]  /*0290*/  FSETP.GEU.AND P2, PT, |R12|, 1.175494350822287508e-38, PT ;  /* 0x008000000c00780b */ /* 0x000fd60003f4e200 */
[----:B------:R-:W-:-:S04]  /*02a0*/  @P0 FMUL R12, R12, 0.25 ;  /* 0x3e8000000c0c0820 */ /* 0x000fc80000400000 */
[----:B------:R-:W-:-:S06]  /*02b0*/  @!P2 FMUL R12, R12, 16777216 ;  /* 0x4b8000000c0ca820 */ /* 0x000fcc0000400000 */
[----:B------:R-:W1:Y:S01]  /*02c0*/  MUFU.RCP R12, R12 ;  /* 0x0000000c000c7308 */ /* 0x000e620000001000 */
[----:B----4-:R-:W-:Y:S01]  /*02d0*/  @P0 FMUL R13, R13, 0.25 ;  /* 0x3e8000000d0d0820 */ /* 0x010fe20000400000 */
[----:B------:R-:W-:-:S03]  /*02e0*/  @P0 FMUL R11, R11, 0.25 ;  /* 0x3e8000000b0b0820 */ /* 0x000fc60000400000 */
[----:B------:R-:W-:Y:S01]  /*02f0*/  @!P2 FMUL R13, R13, 16777216 ;  /* 0x4b8000000d0da820 */ /* 0x000fe20000400000 */
[----:B-----5:R-:W-:Y:S01]  /*0300*/  @P0 FMUL R7, R7, 0.25 ;  /* 0x3e80000007070820 */ /* 0x020fe20000400000 */
[----:B------:R-:W-:-:S03]  /*0310*/  @!P2 FMUL R11, R11, 16777216 ;  /* 0x4b8000000b0ba820 */ /* 0x000fc60000400000 */
[----:B------:R-:W-:Y:S01]  /*0320*/  @!P2 FMUL R7, R7, 16777216 ;  /* 0x4b8000000707a820 */ /* 0x000fe20000400000 */
[----:B-1----:R-:W-:-:S04]  /*0330*/  FMUL R4, R12, R13 ;  /* 0x0000000d0c047220 */ /* 0x002fc80000400000 */
[----:B------:R-:W-:Y:S01]  /*0340*/  FMUL R5, R4, 0.3333333432674407959 ;  /* 0x3eaaaaab04057820 */ /* 0x000fe20000400000 */
[C---:B------:R-:W-:Y:S01]  /*0350*/  FMUL R4, R12.reuse, R11 ;  /* 0x0000000b0c047220 */ /* 0x040fe20000400000 */
[----:B------:R-:W-:-:S03]  /*0360*/  @P3 FMUL R5, R12, R7 ;  /* 0x000000070c053220 */ /* 0x000fc60000400000 */
[----:B------:R-:W-:-:S04]  /*0370*/  @!P1 FMUL R5, R4, 0.3333333432674407959 ;  /* 0x3eaaaaab04059820 */ /* 0x000fc80000400000 */
[----:B------:R-:W-:-:S04]  /*0380*/  FADD R5, R5, -0.5 ;  /* 0xbf00000005057421 */ /* 0x000fc80000000000 */
[----:B------:R-:W-:Y:S01]  /*0390*/  FADD R5, R5, R5 ;  /* 0x0000000505057221 */ /* 0x000fe20000000000 */
[----:B------:R-:W-:Y:S06]  /*03a0*/  @P4 EXIT ;  /* 0x000000000000494d */ /* 0x000fec0003800000 */
[----:B------:R-:W-:Y:S01]  /*03b0*/  STG.E desc[UR4][R2.64], R5 ;  /* 0x0000000502007986 */ /* 0x000fe2000c101904 */
[----:B------:R-:W-:Y:S05]  /*03c0*/  EXIT ;  /* 0x000000000000794d */ /* 0x000fea0003800000 */
.L_x_0:
[----:B------:R-:W-:-:S00]  /*03d0*/  BRA `(.L_x_0) ;  /* 0xfffffffc00fc7947 */ /* 0x000fc0000383ffff */
[----:B------:R-:W-:-:S00]  /*03e0*/  NOP ;  /* 0x0000000000007918 */ /* 0x000fc00000000000 */
        /* <DEDUP_REMOVED lines=9> */
.L_x_1:


//--------------------- .nv.constant0.triton_poi_fused_mul_sub_1 --------------------------
	.section	.nv.constant0.triton_poi_fused_mul_sub_1,"a",@progbits
	.sectionflags	@""
	.align	4
.nv.constant0.triton_poi_fused_mul_sub_1:
	.zero		548
